//
// Generated by NVIDIA NVVM Compiler
//
// Compiler Build ID: CL-36424714
// Cuda compilation tools, release 13.0, V13.0.88
// Based on NVVM 20.0.0
//

.version 9.0
.target sm_100
.address_size 64

	// .globl	_Z8wmma_kerP6__halfS0_Pf

.visible .entry _Z8wmma_kerP6__halfS0_Pf(
	.param .u64 .ptr .align 1 _Z8wmma_kerP6__halfS0_Pf_param_0,
	.param .u64 .ptr .align 1 _Z8wmma_kerP6__halfS0_Pf_param_1,
	.param .u64 .ptr .align 1 _Z8wmma_kerP6__halfS0_Pf_param_2
)
{
	.reg .b32 	%r<19>;
	.reg .b32 	%f<10>;
	.reg .b64 	%rd<7>;

	ld.param.u64 	%rd1, [_Z8wmma_kerP6__halfS0_Pf_param_0];
	ld.param.u64 	%rd2, [_Z8wmma_kerP6__halfS0_Pf_param_1];
	ld.param.u64 	%rd3, [_Z8wmma_kerP6__halfS0_Pf_param_2];
	cvta.to.global.u64 	%rd4, %rd1;
	cvta.to.global.u64 	%rd5, %rd2;
	cvta.to.global.u64 	%rd6, %rd3;
	mov.b32 	%r1, 8;
	wmma.load.a.sync.aligned.col.m8n32k16.global.f16 	{%r2, %r3, %r4, %r5, %r6, %r7, %r8, %r9}, [%rd4], %r1;
	mov.b32 	%r10, 32;
	wmma.load.b.sync.aligned.row.m8n32k16.global.f16 	{%r11, %r12, %r13, %r14, %r15, %r16, %r17, %r18}, [%rd5], %r10;
	mov.f32 	%f1, 0f00000000;
	wmma.mma.sync.aligned.col.row.m8n32k16.f32.f32 {%f2, %f3, %f4, %f5, %f6, %f7, %f8, %f9}, {%r2, %r3, %r4, %r5, %r6, %r7, %r8, %r9}, {%r11, %r12, %r13, %r14, %r15, %r16, %r17, %r18}, {%f1, %f1, %f1, %f1, %f1, %f1, %f1, %f1};
	wmma.store.d.sync.aligned.row.m8n32k16.global.f32 	[%rd6], {%f2, %f3, %f4, %f5, %f6, %f7, %f8, %f9}, %r10;
	ret;

}


// ===== COMPILED SASS (sm_100) =====

	.target	sm_100

	.elftype	@"ET_EXEC"


//--------------------- .note.nv.tkinfo           --------------------------
	.section	.note.nv.tkinfo,"",@"SHT_NOTE"
	.sectionflags	@"SHF_NOTE_NV_TKINFO"
	.tkinfo
        /*0018*/ 	.word	0x00000002
        /*0030*/ 	.string	""
        /*0030*/ 	.string	"ptxas"
        /*0030*/ 	.string	"Cuda compilation tools, release 13.0, V13.0.88"
        /*0030*/ 	.string	"Build cuda_13.0.r13.0/compiler.36424714_0"
        /*0030*/ 	.string	"-arch sm_100 -m 64 "



//--------------------- .note.nv.cuinfo           --------------------------
	.section	.note.nv.cuinfo,"",@"SHT_NOTE"
	.sectionflags	@"SHF_NOTE_NV_CUINFO"
        /*0018*/ 	.short	0x0002
        /*001a*/ 	.short	0x0064
        /*001c*/ 	.short	0x0082
	.zero		2


//--------------------- .nv.info                  --------------------------
	.section	.nv.info,"",@"SHT_CUDA_INFO"
	.align	4


	//----- nvinfo : EIATTR_REGCOUNT
	.align		4
        /*0000*/ 	.byte	0x04, 0x2f
        /*0002*/ 	.short	(.L_1 - .L_0)
	.align		4
.L_0:
        /*0004*/ 	.word	index@(_Z8wmma_kerP6__halfS0_Pf)
        /*0008*/ 	.word	0x00000017


	//----- nvinfo : EIATTR_FRAME_SIZE
	.align		4
.L_1:
        /*000c*/ 	.byte	0x04, 0x11
        /*000e*/ 	.short	(.L_3 - .L_2)
	.align		4
.L_2:
        /*0010*/ 	.word	index@(_Z8wmma_kerP6__halfS0_Pf)
        /*0014*/ 	.word	0x00000000


	//----- nvinfo : EIATTR_MIN_STACK_SIZE
	.align		4
.L_3:
        /*0018*/ 	.byte	0x04, 0x12
        /*001a*/ 	.short	(.L_5 - .L_4)
	.align		4
.L_4:
        /*001c*/ 	.word	index@(_Z8wmma_kerP6__halfS0_Pf)
        /*0020*/ 	.word	0x00000000
.L_5:


//--------------------- .nv.compat                --------------------------
	.section	.nv.compat,"",@"SHT_CUDA_COMPAT_INFO"
	.align	4
        /*0000*/ 	.byte	0x02, 0x09, 0x00, 0x00, 0x02, 0x02, 0x01, 0x00, 0x02, 0x05, 0x05, 0x00, 0x03, 0x07, 0x01, 0x01
        /*0010*/ 	.byte	0x02, 0x03, 0x00, 0x00, 0x02, 0x06, 0x01, 0x00, 0x04, 0x0b, 0x08, 0x00, 0x09, 0x00, 0x00, 0x00
        /*0020*/ 	.byte	0x00, 0x00, 0x00, 0x00


//--------------------- .nv.info._Z8wmma_kerP6__halfS0_Pf --------------------------
	.section	.nv.info._Z8wmma_kerP6__halfS0_Pf,"",@"SHT_CUDA_INFO"
	.sectionflags	@""
	.align	4


	//----- nvinfo : EIATTR_CUDA_API_VERSION
	.align		4
        /*0000*/ 	.byte	0x04, 0x37
        /*0002*/ 	.short	(.L_7 - .L_6)
.L_6:
        /*0004*/ 	.word	0x00000082


	//----- nvinfo : EIATTR_KPARAM_INFO
	.align		4
.L_7:
        /*0008*/ 	.byte	0x04, 0x17
        /*000a*/ 	.short	(.L_9 - .L_8)
.L_8:
        /*000c*/ 	.word	0x00000000
        /*0010*/ 	.short	0x0002
        /*0012*/ 	.short	0x0010
        /*0014*/ 	.byte	0x00, 0xf5, 0x21, 0x00


	//----- nvinfo : EIATTR_KPARAM_INFO
	.align		4
.L_9:
        /*0018*/ 	.byte	0x04, 0x17
        /*001a*/ 	.short	(.L_11 - .L_10)
.L_10:
        /*001c*/ 	.word	0x00000000
        /*0020*/ 	.short	0x0001
        /*0022*/ 	.short	0x0008
        /*0024*/ 	.byte	0x00, 0xf5, 0x21, 0x00


	//----- nvinfo : EIATTR_KPARAM_INFO
	.align		4
.L_11:
        /*0028*/ 	.byte	0x04, 0x17
        /*002a*/ 	.short	(.L_13 - .L_12)
.L_12:
        /*002c*/ 	.word	0x00000000
        /*0030*/ 	.short	0x0000
        /*0032*/ 	.short	0x0000
        /*0034*/ 	.byte	0x00, 0xf5, 0x21, 0x00


	//----- nvinfo : EIATTR_SPARSE_MMA_MASK
	.align		4
.L_13:
        /*0038*/ 	.byte	0x03, 0x50
        /*003a*/ 	.short	0x0000


	//----- nvinfo : EIATTR_WMMA_USED
	.align		4
        /*003c*/ 	.byte	0x01, 0x2b
	.zero		2


	//----- nvinfo : EIATTR_MAXREG_COUNT
	.align		4
        /*0040*/ 	.byte	0x03, 0x1b
        /*0042*/ 	.short	0x00ff


	//----- nvinfo : EIATTR_MERCURY_ISA_VERSION
	.align		4
        /*0044*/ 	.byte	0x03, 0x5f
        /*0046*/ 	.short	0x0101


	//----- nvinfo : EIATTR_VRC_CTA_INIT_COUNT
	.align		4
        /*0048*/ 	.byte	0x02, 0x4a
	.zero		1
	.zero		1


	//----- nvinfo : EIATTR_EXIT_INSTR_OFFSETS
	.align		4
        /*004c*/ 	.byte	0x04, 0x1c
        /*004e*/ 	.short	(.L_15 - .L_14)


	//   ....[0]....
.L_14:
        /*0050*/ 	.word	0x00000320


	//----- nvinfo : EIATTR_CBANK_PARAM_SIZE
	.align		4
.L_15:
        /*0054*/ 	.byte	0x03, 0x19
        /*0056*/ 	.short	0x0018


	//----- nvinfo : EIATTR_PARAM_CBANK
	.align		4
        /*0058*/ 	.byte	0x04, 0x0a
        /*005a*/ 	.short	(.L_17 - .L_16)
	.align		4
.L_16:
        /*005c*/ 	.word	index@(.nv.constant0._Z8wmma_kerP6__halfS0_Pf)
        /*0060*/ 	.short	0x0380
        /*0062*/ 	.short	0x0018


	//----- nvinfo : EIATTR_SW_WAR
	.align		4
.L_17:
        /*0064*/ 	.byte	0x04, 0x36
        /*0066*/ 	.short	(.L_19 - .L_18)
.L_18:
        /*0068*/ 	.word	0x00000008
.L_19:


//--------------------- .nv.callgraph             --------------------------
	.section	.nv.callgraph,"",@"SHT_CUDA_CALLGRAPH"
	.align	4
	.sectionentsize	8
	.align		4
        /*0000*/ 	.word	0x00000000
	.align		4
        /*0004*/ 	.word	0xffffffff
	.align		4
        /*0008*/ 	.word	0x00000000
	.align		4
        /*000c*/ 	.word	0xfffffffe
	.align		4
        /*0010*/ 	.word	0x00000000
	.align		4
        /*0014*/ 	.word	0xfffffffd
	.align		4
        /*0018*/ 	.word	0x00000000
	.align		4
        /*001c*/ 	.word	0xfffffffc


//--------------------- .text._Z8wmma_kerP6__halfS0_Pf --------------------------
	.section	.text._Z8wmma_kerP6__halfS0_Pf,"ax",@progbits
	.align	128
        .global         _Z8wmma_kerP6__halfS0_Pf
        .type           _Z8wmma_kerP6__halfS0_Pf,@function
        .size           _Z8wmma_kerP6__halfS0_Pf,(.L_x_1 - _Z8wmma_kerP6__halfS0_Pf)
        .other          _Z8wmma_kerP6__halfS0_Pf,@"STO_CUDA_ENTRY STV_DEFAULT"
_Z8wmma_kerP6__halfS0_Pf:
.text._Z8wmma_kerP6__halfS0_Pf:
[----:B------:R-:W-:Y:S01]  /*0000*/  LDC R1, c[0x0][0x37c] ;  /* 0x0000df00ff017b82 */ /* 0x000fe20000000800 */
[----:B------:R-:W0:Y:S01]  /*0010*/  S2R R0, SR_LANEID ;  /* 0x0000000000007919 */ /* 0x000e220000000000 */
[----:B------:R-:W1:Y:S01]  /*0020*/  LDCU.128 UR8, c[0x0][0x380] ;  /* 0x00007000ff0877ac */ /* 0x000e620008000c00 */
[----:B------:R-:W-:Y:S01]  /*0030*/  IMAD.MOV.U32 R5, RZ, RZ, RZ ;  /* 0x000000ffff057224 */ /* 0x000fe200078e00ff */
[----:B------:R-:W2:Y:S01]  /*0040*/  LDCU.64 UR4, c[0x0][0x358] ;  /* 0x00006b00ff0477ac */ /* 0x000ea20008000a00 */
[----:B------:R-:W3:Y:S01]  /*0050*/  LDCU.64 UR6, c[0x0][0x390] ;  /* 0x00007200ff0677ac */ /* 0x000ee20008000a00 */
[----:B0-----:R-:W-:Y:S02]  /*0060*/  LOP3.LUT R4, R0, 0x3, RZ, 0xc0, !PT ;  /* 0x0000000300047812 */ /* 0x001fe400078ec0ff */
[----:B------:R-:W-:-:S05]  /*0070*/  SHF.R.U32.HI R2, RZ, 0x2, R0 ;  /* 0x00000002ff027819 */ /* 0x000fca0000011600 */
[----:B------:R-:W-:-:S04]  /*0080*/  IMAD.WIDE.U32 R8, R2, 0x4, R4 ;  /* 0x0000000402087825 */ /* 0x000fc800078e0004 */
[----:B------:R-:W-:Y:S01]  /*0090*/  IMAD.WIDE.U32 R6, R2, 0x10, R4 ;  /* 0x0000001002067825 */ /* 0x000fe200078e0004 */
[----:B-1----:R-:W-:Y:S02]  /*00a0*/  LEA R4, P0, R8, UR8, 0x2 ;  /* 0x0000000808047c11 */ /* 0x002fe4000f8010ff */
[----:B------:R-:W-:Y:S02]  /*00b0*/  LEA R14, P1, R6, UR10, 0x2 ;  /* 0x0000000a060e7c11 */ /* 0x000fe4000f8210ff */
[----:B------:R-:W-:Y:S02]  /*00c0*/  LEA.HI.X R5, R8, UR9, R9, 0x2, P0 ;  /* 0x0000000908057c11 */ /* 0x000fe400080f1409 */
[----:B------:R-:W-:-:S03]  /*00d0*/  LEA.HI.X R15, R6, UR11, R7, 0x2, P1 ;  /* 0x0000000b060f7c11 */ /* 0x000fc600088f1407 */
[----:B--2---:R-:W2:Y:S04]  /*00e0*/  LDG.E R12, desc[UR4][R4.64] ;  /* 0x00000004040c7981 */ /* 0x004ea8000c1e1900 */
[----:B------:R-:W4:Y:S04]  /*00f0*/  LDG.E R13, desc[UR4][R4.64+0x80] ;  /* 0x00008004040d7981 */ /* 0x000f28000c1e1900 */
[----:B------:R-:W5:Y:S04]  /*0100*/  LDG.E R3, desc[UR4][R14.64] ;  /* 0x000000040e037981 */ /* 0x000f68000c1e1900 */
[----:B------:R-:W3:Y:S04]  /*0110*/  LDG.E R16, desc[UR4][R14.64+0x10] ;  /* 0x000010040e107981 */ /* 0x000ee8000c1e1900 */
[----:B------:R-:W3:Y:S04]  /*0120*/  LDG.E R17, desc[UR4][R14.64+0x200] ;  /* 0x000200040e117981 */ /* 0x000ee8000c1e1900 */
[----:B------:R-:W3:Y:S04]  /*0130*/  LDG.E R18, desc[UR4][R14.64+0x210] ;  /* 0x000210040e127981 */ /* 0x000ee8000c1e1900 */
[----:B------:R-:W3:Y:S04]  /*0140*/  LDG.E R19, desc[UR4][R14.64+0x20] ;  /* 0x000020040e137981 */ /* 0x000ee8000c1e1900 */
[----:B------:R-:W3:Y:S04]  /*0150*/  LDG.E R20, desc[UR4][R14.64+0x30] ;  /* 0x000030040e147981 */ /* 0x000ee8000c1e1900 */
[----:B------:R-:W3:Y:S04]  /*0160*/  LDG.E R6, desc[UR4][R14.64+0x220] ;  /* 0x000220040e067981 */ /* 0x000ee8000c1e1900 */
[----:B------:R0:W3:Y:S02]  /*0170*/  LDG.E R7, desc[UR4][R14.64+0x230] ;  /* 0x000230040e077981 */ /* 0x0000e4000c1e1900 */
[----:B0-----:R-:W-:-:S05]  /*0180*/  IMAD.SHL.U32 R15, R0, 0x2, RZ ;  /* 0x00000002000f7824 */ /* 0x001fca00078e00ff */
[----:B------:R-:W-:Y:S01]  /*0190*/  LOP3.LUT R15, R15, 0x6, RZ, 0xe2, !PT ;  /* 0x000000060f0f7812 */ /* 0x000fe200078ee2ff */
[----:B--2---:R-:W-:Y:S04]  /*01a0*/  MOVM.16.MT88 R12, R12 ;  /* 0x000000000c0c723a */ /* 0x004fe80000000000 */
[----:B----4-:R-:W-:Y:S04]  /*01b0*/  MOVM.16.MT88 R13, R13 ;  /* 0x000000000d0d723a */ /* 0x010fe80000000000 */
[----:B-----5:R0:W-:Y:S04]  /*01c0*/  MOVM.16.MT88 R8, R3 ;  /* 0x000000000308723a */ /* 0x0201e80000000000 */
[----:B---3--:R-:W-:Y:S04]  /*01d0*/  MOVM.16.MT88 R9, R16 ;  /* 0x000000001009723a */ /* 0x008fe80000000000 */
[----:B------:R-:W-:Y:S01]  /*01e0*/  MOVM.16.MT88 R10, R17 ;  /* 0x00000000110a723a */ /* 0x000fe20000000000 */
[----:B0-----:R-:W-:-:S03]  /*01f0*/  IMAD.MOV.U32 R3, RZ, RZ, RZ ;  /* 0x000000ffff037224 */ /* 0x001fc600078e00ff */
[----:B------:R-:W0:Y:S01]  /*0200*/  MOVM.16.MT88 R11, R18 ;  /* 0x00000000120b723a */ /* 0x000e220000000000 */
[----:B------:R-:W-:-:S03]  /*0210*/  IMAD.WIDE.U32 R2, R15, 0x20, R2 ;  /* 0x000000200f027825 */ /* 0x000fc600078e0002 */
[----:B------:R-:W-:Y:S04]  /*0220*/  MOVM.16.MT88 R4, R19 ;  /* 0x000000001304723a */ /* 0x000fe80000000000 */
[----:B------:R-:W-:Y:S04]  /*0230*/  MOVM.16.MT88 R5, R20 ;  /* 0x000000001405723a */ /* 0x000fe80000000000 */
[----:B------:R-:W-:Y:S04]  /*0240*/  MOVM.16.MT88 R6, R6 ;  /* 0x000000000606723a */ /* 0x000fe80000000000 */
[----:B------:R-:W1:Y:S01]  /*0250*/  MOVM.16.MT88 R7, R7 ;  /* 0x000000000707723a */ /* 0x000e620000000000 */
[-C--:B0-----:R-:W-:Y:S08]  /*0260*/  HMMA.16816.F32 R8, R8, R12.reuse, RZ ;  /* 0x0000000c0808723c */ /* 0x081ff000000018ff */
[----:B-1----:R-:W-:Y:S01]  /*0270*/  HMMA.16816.F32 R12, R4, R12, RZ ;  /* 0x0000000c040c723c */ /* 0x002fe200000018ff */
[----:B------:R-:W-:-:S04]  /*0280*/  LEA R4, P0, R2, UR6, 0x2 ;  /* 0x0000000602047c11 */ /* 0x000fc8000f8010ff */
[----:B------:R-:W-:-:S06]  /*0290*/  LEA.HI.X R5, R2, UR7, R3, 0x2, P0 ;  /* 0x0000000702057c11 */ /* 0x000fcc00080f1403 */
[----:B------:R-:W-:Y:S04]  /*02a0*/  STG.E desc[UR4][R4.64], R8 ;  /* 0x0000000804007986 */ /* 0x000fe8000c101904 */
[----:B------:R-:W-:Y:S04]  /*02b0*/  STG.E desc[UR4][R4.64+0x80], R9 ;  /* 0x0000800904007986 */ /* 0x000fe8000c101904 */
[----:B------:R-:W-:Y:S04]  /*02c0*/  STG.E desc[UR4][R4.64+0x20], R10 ;  /* 0x0000200a04007986 */ /* 0x000fe8000c101904 */
[----:B------:R-:W-:Y:S04]  /*02d0*/  STG.E desc[UR4][R4.64+0xa0], R11 ;  /* 0x0000a00b04007986 */ /* 0x000fe8000c101904 */
[----:B------:R-:W-:Y:S04]  /*02e0*/  STG.E desc[UR4][R4.64+0x40], R12 ;  /* 0x0000400c04007986 */ /* 0x000fe8000c101904 */
[----:B------:R-:W-:Y:S04]  /*02f0*/  STG.E desc[UR4][R4.64+0xc0], R13 ;  /* 0x0000c00d04007986 */ /* 0x000fe8000c101904 */
[----:B------:R-:W-:Y:S04]  /*0300*/  STG.E desc[UR4][R4.64+0x60], R14 ;  /* 0x0000600e04007986 */ /* 0x000fe8000c101904 */
[----:B------:R-:W-:Y:S01]  /*0310*/  STG.E desc[UR4][R4.64+0xe0], R15 ;  /* 0x0000e00f04007986 */ /* 0x000fe2000c101904 */
[----:B------:R-:W-:Y:S05]  /*0320*/  EXIT ;  /* 0x000000000000794d */ /* 0x000fea0003800000 */
.L_x_0:
[----:B------:R-:W-:-:S00]  /*0330*/  BRA `(.L_x_0) ;  /* 0xfffffffc00fc7947 */ /* 0x000fc0000383ffff */
[----:B------:R-:W-:-:S00]  /*0340*/  NOP ;  /* 0x0000000000007918 */ /* 0x000fc00000000000 */
        /* <DEDUP_REMOVED lines=11> */
.L_x_1:


//--------------------- .nv.shared.reserved.0     --------------------------
	.section	.nv.shared.reserved.0,"aw",@nobits
	.weak		__nv_reservedSMEM_offset_0_alias
	.size		__nv_reservedSMEM_offset_0_alias, 0, 64
	.other		__nv_reservedSMEM_offset_0_alias,@"STO_CUDA_RESERVED_SHARED STV_DEFAULT"
__nv_reservedSMEM_offset_0_alias:
	.zero		0
	.zero		64


//--------------------- .nv.constant0._Z8wmma_kerP6__halfS0_Pf --------------------------
	.section	.nv.constant0._Z8wmma_kerP6__halfS0_Pf,"a",@progbits
	.sectionflags	@""
	.align	4
.nv.constant0._Z8wmma_kerP6__halfS0_Pf:
	.zero		920


//--------------------- SYMBOLS --------------------------

	.type		.nv.reservedSmem.offset0,@object
	.size		.nv.reservedSmem.offset0,0x4
